//
// Generated by NVIDIA NVVM Compiler
//
// Compiler Build ID: CL-36424714
// Cuda compilation tools, release 13.0, V13.0.88
// Based on NVVM 20.0.0
//

.version 9.0
.target sm_100
.address_size 64

	// .globl	_Z7stencilPfS_ii

.visible .entry _Z7stencilPfS_ii(
	.param .u64 .ptr .align 1 _Z7stencilPfS_ii_param_0,
	.param .u64 .ptr .align 1 _Z7stencilPfS_ii_param_1,
	.param .u32 _Z7stencilPfS_ii_param_2,
	.param .u32 _Z7stencilPfS_ii_param_3
)
{
	.reg .pred 	%p<7>;
	.reg .b32 	%r<19>;
	.reg .b32 	%f<10>;
	.reg .b64 	%rd<12>;

	ld.param.u64 	%rd1, [_Z7stencilPfS_ii_param_0];
	ld.param.u64 	%rd2, [_Z7stencilPfS_ii_param_1];
	ld.param.u32 	%r5, [_Z7stencilPfS_ii_param_2];
	ld.param.u32 	%r4, [_Z7stencilPfS_ii_param_3];
	mov.u32 	%r6, %ctaid.x;
	mov.u32 	%r7, %ntid.x;
	mov.u32 	%r8, %tid.x;
	mad.lo.s32 	%r1, %r6, %r7, %r8;
	mov.u32 	%r9, %ctaid.y;
	mov.u32 	%r10, %ntid.y;
	mov.u32 	%r11, %tid.y;
	mad.lo.s32 	%r12, %r9, %r10, %r11;
	setp.eq.s32 	%p1, %r12, 0;
	add.s32 	%r13, %r5, -1;
	setp.ge.s32 	%p2, %r12, %r13;
	or.pred  	%p3, %p1, %p2;
	@%p3 bra 	$L__BB0_3;
	setp.lt.s32 	%p4, %r1, 1;
	add.s32 	%r14, %r4, -1;
	setp.ge.s32 	%p5, %r1, %r14;
	or.pred  	%p6, %p4, %p5;
	@%p6 bra 	$L__BB0_3;
	cvta.to.global.u64 	%rd3, %rd1;
	mul.lo.s32 	%r15, %r5, %r12;
	add.s32 	%r16, %r15, %r1;
	mul.wide.s32 	%rd4, %r16, 4;
	add.s64 	%rd5, %rd3, %rd4;
	ld.global.f32 	%f1, [%rd5];
	sub.s32 	%r17, %r15, %r5;
	add.s32 	%r18, %r17, %r1;
	mul.wide.s32 	%rd6, %r18, 4;
	add.s64 	%rd7, %rd3, %rd6;
	ld.global.f32 	%f2, [%rd7];
	mul.wide.s32 	%rd8, %r5, 4;
	add.s64 	%rd9, %rd5, %rd8;
	ld.global.f32 	%f3, [%rd9];
	ld.global.f32 	%f4, [%rd5+4];
	ld.global.f32 	%f5, [%rd5+-4];
	fma.rn.f32 	%f6, %f1, 0fC0800000, %f2;
	add.f32 	%f7, %f6, %f3;
	add.f32 	%f8, %f7, %f4;
	add.f32 	%f9, %f8, %f5;
	cvta.to.global.u64 	%rd10, %rd2;
	add.s64 	%rd11, %rd10, %rd4;
	st.global.f32 	[%rd11], %f9;
$L__BB0_3:
	ret;

}


// ===== COMPILED SASS (sm_100) =====

	.target	sm_100

	.elftype	@"ET_EXEC"


//--------------------- .note.nv.tkinfo           --------------------------
	.section	.note.nv.tkinfo,"",@"SHT_NOTE"
	.sectionflags	@"SHF_NOTE_NV_TKINFO"
	.tkinfo
        /*0018*/ 	.word	0x00000002
        /*0030*/ 	.string	""
        /*0030*/ 	.string	"ptxas"
        /*0030*/ 	.string	"Cuda compilation tools, release 13.0, V13.0.88"
        /*0030*/ 	.string	"Build cuda_13.0.r13.0/compiler.36424714_0"
        /*0030*/ 	.string	"-arch sm_100 -m 64 "



//--------------------- .note.nv.cuinfo           --------------------------
	.section	.note.nv.cuinfo,"",@"SHT_NOTE"
	.sectionflags	@"SHF_NOTE_NV_CUINFO"
        /*0018*/ 	.short	0x0002
        /*001a*/ 	.short	0x0064
        /*001c*/ 	.short	0x0082
	.zero		2


//--------------------- .nv.info                  --------------------------
	.section	.nv.info,"",@"SHT_CUDA_INFO"
	.align	4


	//----- nvinfo : EIATTR_REGCOUNT
	.align		4
        /*0000*/ 	.byte	0x04, 0x2f
        /*0002*/ 	.short	(.L_1 - .L_0)
	.align		4
.L_0:
        /*0004*/ 	.word	index@(_Z7stencilPfS_ii)
        /*0008*/ 	.word	0x00000010


	//----- nvinfo : EIATTR_FRAME_SIZE
	.align		4
.L_1:
        /*000c*/ 	.byte	0x04, 0x11
        /*000e*/ 	.short	(.L_3 - .L_2)
	.align		4
.L_2:
        /*0010*/ 	.word	index@(_Z7stencilPfS_ii)
        /*0014*/ 	.word	0x00000000


	//----- nvinfo : EIATTR_MIN_STACK_SIZE
	.align		4
.L_3:
        /*0018*/ 	.byte	0x04, 0x12
        /*001a*/ 	.short	(.L_5 - .L_4)
	.align		4
.L_4:
        /*001c*/ 	.word	index@(_Z7stencilPfS_ii)
        /*0020*/ 	.word	0x00000000
.L_5:


//--------------------- .nv.compat                --------------------------
	.section	.nv.compat,"",@"SHT_CUDA_COMPAT_INFO"
	.align	4
        /*0000*/ 	.byte	0x02, 0x09, 0x00, 0x00, 0x02, 0x02, 0x01, 0x00, 0x02, 0x05, 0x05, 0x00, 0x03, 0x07, 0x01, 0x01
        /*0010*/ 	.byte	0x02, 0x03, 0x00, 0x00, 0x02, 0x06, 0x01, 0x00, 0x04, 0x0b, 0x08, 0x00, 0x09, 0x00, 0x00, 0x00
        /*0020*/ 	.byte	0x00, 0x00, 0x00, 0x00


//--------------------- .nv.info._Z7stencilPfS_ii --------------------------
	.section	.nv.info._Z7stencilPfS_ii,"",@"SHT_CUDA_INFO"
	.sectionflags	@""
	.align	4


	//----- nvinfo : EIATTR_CUDA_API_VERSION
	.align		4
        /*0000*/ 	.byte	0x04, 0x37
        /*0002*/ 	.short	(.L_7 - .L_6)
.L_6:
        /*0004*/ 	.word	0x00000082


	//----- nvinfo : EIATTR_KPARAM_INFO
	.align		4
.L_7:
        /*0008*/ 	.byte	0x04, 0x17
        /*000a*/ 	.short	(.L_9 - .L_8)
.L_8:
        /*000c*/ 	.word	0x00000000
        /*0010*/ 	.short	0x0003
        /*0012*/ 	.short	0x0014
        /*0014*/ 	.byte	0x00, 0xf0, 0x11, 0x00


	//----- nvinfo : EIATTR_KPARAM_INFO
	.align		4
.L_9:
        /*0018*/ 	.byte	0x04, 0x17
        /*001a*/ 	.short	(.L_11 - .L_10)
.L_10:
        /*001c*/ 	.word	0x00000000
        /*0020*/ 	.short	0x0002
        /*0022*/ 	.short	0x0010
        /*0024*/ 	.byte	0x00, 0xf0, 0x11, 0x00


	//----- nvinfo : EIATTR_KPARAM_INFO
	.align		4
.L_11:
        /*0028*/ 	.byte	0x04, 0x17
        /*002a*/ 	.short	(.L_13 - .L_12)
.L_12:
        /*002c*/ 	.word	0x00000000
        /*0030*/ 	.short	0x0001
        /*0032*/ 	.short	0x0008
        /*0034*/ 	.byte	0x00, 0xf5, 0x21, 0x00


	//----- nvinfo : EIATTR_KPARAM_INFO
	.align		4
.L_13:
        /*0038*/ 	.byte	0x04, 0x17
        /*003a*/ 	.short	(.L_15 - .L_14)
.L_14:
        /*003c*/ 	.word	0x00000000
        /*0040*/ 	.short	0x0000
        /*0042*/ 	.short	0x0000
        /*0044*/ 	.byte	0x00, 0xf5, 0x21, 0x00


	//----- nvinfo : EIATTR_SPARSE_MMA_MASK
	.align		4
.L_15:
        /*0048*/ 	.byte	0x03, 0x50
        /*004a*/ 	.short	0x0000


	//----- nvinfo : EIATTR_MAXREG_COUNT
	.align		4
        /*004c*/ 	.byte	0x03, 0x1b
        /*004e*/ 	.short	0x00ff


	//----- nvinfo : EIATTR_MERCURY_ISA_VERSION
	.align		4
        /*0050*/ 	.byte	0x03, 0x5f
        /*0052*/ 	.short	0x0101


	//----- nvinfo : EIATTR_VRC_CTA_INIT_COUNT
	.align		4
        /*0054*/ 	.byte	0x02, 0x4a
	.zero		1
	.zero		1


	//----- nvinfo : EIATTR_EXIT_INSTR_OFFSETS
	.align		4
        /*0058*/ 	.byte	0x04, 0x1c
        /*005a*/ 	.short	(.L_17 - .L_16)


	//   ....[0]....
.L_16:
        /*005c*/ 	.word	0x000000d0


	//   ....[1]....
        /*0060*/ 	.word	0x00000120


	//   ....[2]....
        /*0064*/ 	.word	0x00000270


	//----- nvinfo : EIATTR_CBANK_PARAM_SIZE
	.align		4
.L_17:
        /*0068*/ 	.byte	0x03, 0x19
        /*006a*/ 	.short	0x0018


	//----- nvinfo : EIATTR_PARAM_CBANK
	.align		4
        /*006c*/ 	.byte	0x04, 0x0a
        /*006e*/ 	.short	(.L_19 - .L_18)
	.align		4
.L_18:
        /*0070*/ 	.word	index@(.nv.constant0._Z7stencilPfS_ii)
        /*0074*/ 	.short	0x0380
        /*0076*/ 	.short	0x0018


	//----- nvinfo : EIATTR_SW_WAR
	.align		4
.L_19:
        /*0078*/ 	.byte	0x04, 0x36
        /*007a*/ 	.short	(.L_21 - .L_20)
.L_20:
        /*007c*/ 	.word	0x00000008
.L_21:


//--------------------- .nv.callgraph             --------------------------
	.section	.nv.callgraph,"",@"SHT_CUDA_CALLGRAPH"
	.align	4
	.sectionentsize	8
	.align		4
        /*0000*/ 	.word	0x00000000
	.align		4
        /*0004*/ 	.word	0xffffffff
	.align		4
        /*0008*/ 	.word	0x00000000
	.align		4
        /*000c*/ 	.word	0xfffffffe
	.align		4
        /*0010*/ 	.word	0x00000000
	.align		4
        /*0014*/ 	.word	0xfffffffd
	.align		4
        /*0018*/ 	.word	0x00000000
	.align		4
        /*001c*/ 	.word	0xfffffffc


//--------------------- .text._Z7stencilPfS_ii    --------------------------
	.section	.text._Z7stencilPfS_ii,"ax",@progbits
	.align	128
        .global         _Z7stencilPfS_ii
        .type           _Z7stencilPfS_ii,@function
        .size           _Z7stencilPfS_ii,(.L_x_1 - _Z7stencilPfS_ii)
        .other          _Z7stencilPfS_ii,@"STO_CUDA_ENTRY STV_DEFAULT"
_Z7stencilPfS_ii:
.text._Z7stencilPfS_ii:
[----:B------:R-:W-:Y:S01]  /*0000*/  LDC R1, c[0x0][0x37c] ;  /* 0x0000df00ff017b82 */ /* 0x000fe20000000800 */
[----:B------:R-:W0:Y:S07]  /*0010*/  S2R R0, SR_TID.Y ;  /* 0x0000000000007919 */ /* 0x000e2e0000002200 */
[----:B------:R-:W1:Y:S01]  /*0020*/  LDC R2, c[0x0][0x360] ;  /* 0x0000d800ff027b82 */ /* 0x000e620000000800 */
[----:B------:R-:W1:Y:S07]  /*0030*/  S2R R5, SR_TID.X ;  /* 0x0000000000057919 */ /* 0x000e6e0000002100 */
[----:B------:R-:W0:Y:S08]  /*0040*/  S2UR UR5, SR_CTAID.Y ;  /* 0x00000000000579c3 */ /* 0x000e300000002600 */
[----:B------:R-:W0:Y:S08]  /*0050*/  LDC R3, c[0x0][0x364] ;  /* 0x0000d900ff037b82 */ /* 0x000e300000000800 */
[----:B------:R-:W2:Y:S08]  /*0060*/  LDC R6, c[0x0][0x390] ;  /* 0x0000e400ff067b82 */ /* 0x000eb00000000800 */
[----:B------:R-:W1:Y:S01]  /*0070*/  S2UR UR4, SR_CTAID.X ;  /* 0x00000000000479c3 */ /* 0x000e620000002500 */
[----:B0-----:R-:W-:Y:S01]  /*0080*/  IMAD R3, R3, UR5, R0 ;  /* 0x0000000503037c24 */ /* 0x001fe2000f8e0200 */
[----:B--2---:R-:W-:-:S04]  /*0090*/  IADD3 R0, PT, PT, R6, -0x1, RZ ;  /* 0xffffffff06007810 */ /* 0x004fc80007ffe0ff */
[----:B------:R-:W-:-:S04]  /*00a0*/  ISETP.GE.AND P0, PT, R3, R0, PT ;  /* 0x000000000300720c */ /* 0x000fc80003f06270 */
[----:B------:R-:W-:Y:S01]  /*00b0*/  ISETP.EQ.OR P0, PT, R3, RZ, P0 ;  /* 0x000000ff0300720c */ /* 0x000fe20000702670 */
[----:B-1----:R-:W-:-:S12]  /*00c0*/  IMAD R0, R2, UR4, R5 ;  /* 0x0000000402007c24 */ /* 0x002fd8000f8e0205 */
[----:B------:R-:W-:Y:S05]  /*00d0*/  @P0 EXIT ;  /* 0x000000000000094d */ /* 0x000fea0003800000 */
[----:B------:R-:W0:Y:S02]  /*00e0*/  LDCU UR4, c[0x0][0x394] ;  /* 0x00007280ff0477ac */ /* 0x000e240008000800 */
[----:B0-----:R-:W-:-:S06]  /*00f0*/  UIADD3 UR4, UPT, UPT, UR4, -0x1, URZ ;  /* 0xffffffff04047890 */ /* 0x001fcc000fffe0ff */
[----:B------:R-:W-:-:S04]  /*0100*/  ISETP.GE.AND P0, PT, R0, UR4, PT ;  /* 0x0000000400007c0c */ /* 0x000fc8000bf06270 */
[----:B------:R-:W-:-:S13]  /*0110*/  ISETP.LT.OR P0, PT, R0, 0x1, P0 ;  /* 0x000000010000780c */ /* 0x000fda0000701670 */
[----:B------:R-:W-:Y:S05]  /*0120*/  @P0 EXIT ;  /* 0x000000000000094d */ /* 0x000fea0003800000 */
[----:B------:R-:W0:Y:S01]  /*0130*/  LDC.64 R4, c[0x0][0x380] ;  /* 0x0000e000ff047b82 */ /* 0x000e220000000a00 */
[----:B------:R-:W1:Y:S01]  /*0140*/  LDCU.64 UR4, c[0x0][0x358] ;  /* 0x00006b00ff0477ac */ /* 0x000e620008000a00 */
[CC--:B------:R-:W-:Y:S02]  /*0150*/  IMAD R7, R3.reuse, R6.reuse, -R6 ;  /* 0x0000000603077224 */ /* 0x0c0fe400078e0a06 */
[----:B------:R-:W-:-:S03]  /*0160*/  IMAD R11, R3, R6, R0 ;  /* 0x00000006030b7224 */ /* 0x000fc600078e0200 */
[----:B------:R-:W-:Y:S01]  /*0170*/  IADD3 R7, PT, PT, R0, R7, RZ ;  /* 0x0000000700077210 */ /* 0x000fe20007ffe0ff */
[----:B------:R-:W2:Y:S01]  /*0180*/  LDC.64 R8, c[0x0][0x388] ;  /* 0x0000e200ff087b82 */ /* 0x000ea20000000a00 */
[----:B0-----:R-:W-:-:S04]  /*0190*/  IMAD.WIDE R2, R11, 0x4, R4 ;  /* 0x000000040b027825 */ /* 0x001fc800078e0204 */
[----:B------:R-:W-:Y:S01]  /*01a0*/  IMAD.WIDE R4, R7, 0x4, R4 ;  /* 0x0000000407047825 */ /* 0x000fe200078e0204 */
[----:B-1----:R-:W3:Y:S03]  /*01b0*/  LDG.E R0, desc[UR4][R2.64] ;  /* 0x0000000402007981 */ /* 0x002ee6000c1e1900 */
[----:B------:R-:W-:Y:S01]  /*01c0*/  IMAD.WIDE R6, R6, 0x4, R2 ;  /* 0x0000000406067825 */ /* 0x000fe200078e0202 */
[----:B------:R-:W4:Y:S04]  /*01d0*/  LDG.E R10, desc[UR4][R2.64+0x4] ;  /* 0x00000404020a7981 */ /* 0x000f28000c1e1900 */
[----:B------:R-:W3:Y:S04]  /*01e0*/  LDG.E R5, desc[UR4][R4.64] ;  /* 0x0000000404057981 */ /* 0x000ee8000c1e1900 */
[----:B------:R-:W5:Y:S04]  /*01f0*/  LDG.E R6, desc[UR4][R6.64] ;  /* 0x0000000406067981 */ /* 0x000f68000c1e1900 */
[----:B------:R-:W4:Y:S01]  /*0200*/  LDG.E R12, desc[UR4][R2.64+-0x4] ;  /* 0xfffffc04020c7981 */ /* 0x000f22000c1e1900 */
[----:B--2---:R-:W-:-:S04]  /*0210*/  IMAD.WIDE R8, R11, 0x4, R8 ;  /* 0x000000040b087825 */ /* 0x004fc800078e0208 */
[----:B---3--:R-:W-:-:S04]  /*0220*/  FFMA R13, R0, -4, R5 ;  /* 0xc0800000000d7823 */ /* 0x008fc80000000005 */
[----:B-----5:R-:W-:-:S04]  /*0230*/  FADD R13, R6, R13 ;  /* 0x0000000d060d7221 */ /* 0x020fc80000000000 */
[----:B----4-:R-:W-:-:S04]  /*0240*/  FADD R13, R10, R13 ;  /* 0x0000000d0a0d7221 */ /* 0x010fc80000000000 */
[----:B------:R-:W-:-:S05]  /*0250*/  FADD R13, R12, R13 ;  /* 0x0000000d0c0d7221 */ /* 0x000fca0000000000 */
[----:B------:R-:W-:Y:S01]  /*0260*/  STG.E desc[UR4][R8.64], R13 ;  /* 0x0000000d08007986 */ /* 0x000fe2000c101904 */
[----:B------:R-:W-:Y:S05]  /*0270*/  EXIT ;  /* 0x000000000000794d */ /* 0x000fea0003800000 */
.L_x_0:
[----:B------:R-:W-:-:S00]  /*0280*/  BRA `(.L_x_0) ;  /* 0xfffffffc00fc7947 */ /* 0x000fc0000383ffff */
[----:B------:R-:W-:-:S00]  /*0290*/  NOP ;  /* 0x0000000000007918 */ /* 0x000fc00000000000 */
        /* <DEDUP_REMOVED lines=14> */
.L_x_1:


//--------------------- .nv.shared.reserved.0     --------------------------
	.section	.nv.shared.reserved.0,"aw",@nobits
	.weak		__nv_reservedSMEM_offset_0_alias
	.size		__nv_reservedSMEM_offset_0_alias, 0, 64
	.other		__nv_reservedSMEM_offset_0_alias,@"STO_CUDA_RESERVED_SHARED STV_DEFAULT"
__nv_reservedSMEM_offset_0_alias:
	.zero		0
	.zero		64


//--------------------- .nv.constant0._Z7stencilPfS_ii --------------------------
	.section	.nv.constant0._Z7stencilPfS_ii,"a",@progbits
	.sectionflags	@""
	.align	4
.nv.constant0._Z7stencilPfS_ii:
	.zero		920


//--------------------- SYMBOLS --------------------------

	.type		.nv.reservedSmem.offset0,@object
	.size		.nv.reservedSmem.offset0,0x4
